	.headerflags	@"EF_CUDA_TEXMODE_UNIFIED EF_CUDA_64BIT_ADDRESS EF_CUDA_ACCELERATORS EF_CUDA_SM90 EF_CUDA_VIRTUAL_SM(EF_CUDA_SM90)"
	.elftype	@"ET_EXEC"


//--------------------- .nv.info                  --------------------------
	.section	.nv.info,"",@"SHT_CUDA_INFO"
	.align	4


	//----- nvinfo : EIATTR_REGCOUNT
	.align		4
        /*0000*/ 	.byte	0x04, 0x2f
        /*0002*/ 	.short	(.L_3 - .L_2)
	.align		4
.L_2:
        /*0004*/ 	.word	index@(triton_poi_fused__native_batch_norm_legit_no_training_add_38)
        /*0008*/ 	.word	0x0000001a


	//----- nvinfo : EIATTR_MIN_STACK_SIZE
	.align		4
.L_3:
        /*000c*/ 	.byte	0x04, 0x12
        /*000e*/ 	.short	(.L_5 - .L_4)
	.align		4
.L_4:
        /*0010*/ 	.word	index@(triton_poi_fused__native_batch_norm_legit_no_training_add_38)
        /*0014*/ 	.word	0x00000000


	//----- nvinfo : EIATTR_FRAME_SIZE
	.align		4
.L_5:
        /*0018*/ 	.byte	0x04, 0x11
        /*001a*/ 	.short	(.L_7 - .L_6)
	.align		4
.L_6:
        /*001c*/ 	.word	index@(triton_poi_fused__native_batch_norm_legit_no_training_add_38)
        /*0020*/ 	.word	0x00000000


	//----- nvinfo : EIATTR_MIN_STACK_SIZE
	.align		4
.L_7:
        /*0024*/ 	.byte	0x04, 0x12
        /*0026*/ 	.short	(.L_9 - .L_8)
	.align		4
.L_8:
        /*0028*/ 	.word	index@(triton_poi_fused__native_batch_norm_legit_no_training_add_38)
        /*002c*/ 	.word	0x00000000
.L_9:


//--------------------- .nv.info.triton_poi_fused__native_batch_norm_legit_no_training_add_38 --------------------------
	.section	.nv.info.triton_poi_fused__native_batch_norm_legit_no_training_add_38,"",@"SHT_CUDA_INFO"
	.sectionflags	@""
	.align	4


	//----- nvinfo : EIATTR_CUDA_API_VERSION
	.align		4
        /*0000*/ 	.byte	0x04, 0x37
        /*0002*/ 	.short	(.L_11 - .L_10)
.L_10:
        /*0004*/ 	.word	0x0000007c


	//----- nvinfo : EIATTR_KPARAM_INFO
	.align		4
.L_11:
        /*0008*/ 	.byte	0x04, 0x17
        /*000a*/ 	.short	(.L_13 - .L_12)
.L_12:
        /*000c*/ 	.word	0x00000000
        /*0010*/ 	.short	0x0007
        /*0012*/ 	.short	0x0038
        /*0014*/ 	.byte	0x00, 0xf0, 0x11, 0x00


	//----- nvinfo : EIATTR_KPARAM_INFO
	.align		4
.L_13:
        /*0018*/ 	.byte	0x04, 0x17
        /*001a*/ 	.short	(.L_15 - .L_14)
.L_14:
        /*001c*/ 	.word	0x00000000
        /*0020*/ 	.short	0x0006
        /*0022*/ 	.short	0x0030
        /*0024*/ 	.byte	0x00, 0xf4, 0x21, 0x00


	//----- nvinfo : EIATTR_KPARAM_INFO
	.align		4
.L_15:
        /*0028*/ 	.byte	0x04, 0x17
        /*002a*/ 	.short	(.L_17 - .L_16)
.L_16:
        /*002c*/ 	.word	0x00000000
        /*0030*/ 	.short	0x0005
        /*0032*/ 	.short	0x0028
        /*0034*/ 	.byte	0x00, 0xf4, 0x21, 0x00


	//----- nvinfo : EIATTR_KPARAM_INFO
	.align		4
.L_17:
        /*0038*/ 	.byte	0x04, 0x17
        /*003a*/ 	.short	(.L_19 - .L_18)
.L_18:
        /*003c*/ 	.word	0x00000000
        /*0040*/ 	.short	0x0004
        /*0042*/ 	.short	0x0020
        /*0044*/ 	.byte	0x00, 0xf4, 0x21, 0x00


	//----- nvinfo : EIATTR_KPARAM_INFO
	.align		4
.L_19:
        /*0048*/ 	.byte	0x04, 0x17
        /*004a*/ 	.short	(.L_21 - .L_20)
.L_20:
        /*004c*/ 	.word	0x00000000
        /*0050*/ 	.short	0x0003
        /*0052*/ 	.short	0x0018
        /*0054*/ 	.byte	0x00, 0xf4, 0x21, 0x00


	//----- nvinfo : EIATTR_KPARAM_INFO
	.align		4
.L_21:
        /*0058*/ 	.byte	0x04, 0x17
        /*005a*/ 	.short	(.L_23 - .L_22)
.L_22:
        /*005c*/ 	.word	0x00000000
        /*0060*/ 	.short	0x0002
        /*0062*/ 	.short	0x0010
        /*0064*/ 	.byte	0x00, 0xf4, 0x21, 0x00


	//----- nvinfo : EIATTR_KPARAM_INFO
	.align		4
.L_23:
        /*0068*/ 	.byte	0x04, 0x17
        /*006a*/ 	.short	(.L_25 - .L_24)
.L_24:
        /*006c*/ 	.word	0x00000000
        /*0070*/ 	.short	0x0001
        /*0072*/ 	.short	0x0008
        /*0074*/ 	.byte	0x00, 0xf4, 0x21, 0x00


	//----- nvinfo : EIATTR_KPARAM_INFO
	.align		4
.L_25:
        /*0078*/ 	.byte	0x04, 0x17
        /*007a*/ 	.short	(.L_27 - .L_26)
.L_26:
        /*007c*/ 	.word	0x00000000
        /*0080*/ 	.short	0x0000
        /*0082*/ 	.short	0x0000
        /*0084*/ 	.byte	0x00, 0xf4, 0x21, 0x00


	//----- nvinfo : EIATTR_SPARSE_MMA_MASK
	.align		4
.L_27:
        /*0088*/ 	.byte	0x03, 0x50
        /*008a*/ 	.short	0x0000


	//----- nvinfo : EIATTR_MAXREG_COUNT
	.align		4
        /*008c*/ 	.byte	0x03, 0x1b
        /*008e*/ 	.short	0x00ff


	//----- nvinfo : EIATTR_EXIT_INSTR_OFFSETS
	.align		4
        /*0090*/ 	.byte	0x04, 0x1c
        /*0092*/ 	.short	(.L_29 - .L_28)


	//   ....[0]....
.L_28:
        /*0094*/ 	.word	0x00000440


	//   ....[1]....
        /*0098*/ 	.word	0x00000460


	//----- nvinfo : EIATTR_REQNTID
	.align		4
.L_29:
        /*009c*/ 	.byte	0x04, 0x10
        /*009e*/ 	.short	(.L_31 - .L_30)
.L_30:
        /*00a0*/ 	.word	0x00000080
        /*00a4*/ 	.word	0x00000001
        /*00a8*/ 	.word	0x00000001


	//----- nvinfo : EIATTR_CBANK_PARAM_SIZE
	.align		4
.L_31:
        /*00ac*/ 	.byte	0x03, 0x19
        /*00ae*/ 	.short	0x003c


	//----- nvinfo : EIATTR_PARAM_CBANK
	.align		4
        /*00b0*/ 	.byte	0x04, 0x0a
        /*00b2*/ 	.short	(.L_33 - .L_32)
	.align		4
.L_32:
        /*00b4*/ 	.word	index@(.nv.constant0.triton_poi_fused__native_batch_norm_legit_no_training_add_38)
        /*00b8*/ 	.short	0x0210
        /*00ba*/ 	.short	0x003c


	//----- nvinfo : EIATTR_SW_WAR
	.align		4
.L_33:
        /*00bc*/ 	.byte	0x04, 0x36
        /*00be*/ 	.short	(.L_35 - .L_34)
.L_34:
        /*00c0*/ 	.word	0x00000008
.L_35:


//--------------------- .nv.callgraph             --------------------------
	.section	.nv.callgraph,"",@"SHT_CUDA_CALLGRAPH"
	.align	4
	.sectionentsize	8
	.align		4
        /*0000*/ 	.word	0x00000000
	.align		4
        /*0004*/ 	.word	0xffffffff
	.align		4
        /*0008*/ 	.word	0x00000000
	.align		4
        /*000c*/ 	.word	0xfffffffe
	.align		4
        /*0010*/ 	.word	0x00000000
	.align		4
        /*0014*/ 	.word	0xfffffffd
	.align		4
        /*0018*/ 	.word	0x00000000
	.align		4
        /*001c*/ 	.word	0xfffffffc


//--------------------- .nv.constant4             --------------------------
	.section	.nv.constant4,"a",@progbits
	.align	8
	.align		8
.nv.constant4:
        /*0000*/ 	.dword	_$_str
	.align		8
        /*0008*/ 	.dword	_$_str_$_2


//--------------------- .text.triton_poi_fused__native_batch_norm_legit_no_training_add_38 --------------------------
	.section	.text.triton_poi_fused__native_batch_norm_legit_no_training_add_38,"ax",@progbits
	.align	128
        .global         triton_poi_fused__native_batch_norm_legit_no_training_add_38
        .type           triton_poi_fused__native_batch_norm_legit_no_training_add_38,@function
        .size           triton_poi_fused__native_batch_norm_legit_no_training_add_38,(.L_x_1 - triton_poi_fused__native_batch_norm_legit_no_training_add_38)
        .other          triton_poi_fused__native_batch_norm_legit_no_training_add_38,@"STO_CUDA_ENTRY STV_DEFAULT"
triton_poi_fused__native_batch_norm_legit_no_training_add_38:
.text.triton_poi_fused__native_batch_norm_legit_no_training_add_38:
[----:B------:R-:W0:Y:S01]  /*0000*/  LDC R1, c[0x0][0x28] ;  /* 0x00000a00ff017b82 */ /* 0x000e220000000800 */
[----:B------:R-:W1:Y:S07]  /*0010*/  S2R R0, SR_TID.X ;  /* 0x0000000000007919 */ /* 0x000e6e0000002100 */
[----:B------:R-:W2:Y:S01]  /*0020*/  LDC.64 R12, c[0x0][0x220] ;  /* 0x00008800ff0c7b82 */ /* 0x000ea20000000a00 */
[----:B------:R-:W-:Y:S01]  /*0030*/  CS2R R6, SRZ ;  /* 0x0000000000067805 */ /* 0x000fe2000001ff00 */
[----:B------:R-:W-:Y:S01]  /*0040*/  ULDC.64 UR4, c[0x0][0x208] ;  /* 0x0000820000047ab9 */ /* 0x000fe20000000a00 */
[----:B------:R-:W3:Y:S05]  /*0050*/  S2R R5, SR_CTAID.X ;  /* 0x0000000000057919 */ /* 0x000eea0000002500 */
[----:B------:R-:W4:Y:S08]  /*0060*/  LDC.64 R16, c[0x0][0x210] ;  /* 0x00008400ff107b82 */ /* 0x000f300000000a00 */
[----:B------:R-:W5:Y:S08]  /*0070*/  LDC.64 R18, c[0x0][0x218] ;  /* 0x00008600ff127b82 */ /* 0x000f700000000a00 */
[----:B------:R-:W5:Y:S01]  /*0080*/  LDC.64 R20, c[0x0][0x228] ;  /* 0x00008a00ff147b82 */ /* 0x000f620000000a00 */
[----:B-1----:R-:W-:-:S07]  /*0090*/  SHF.L.U32 R0, R0, 0x1, RZ ;  /* 0x0000000100007819 */ /* 0x002fce00000006ff */
[----:B------:R-:W1:Y:S01]  /*00a0*/  LDC.64 R22, c[0x0][0x230] ;  /* 0x00008c00ff167b82 */ /* 0x000e620000000a00 */
[----:B---3--:R-:W-:Y:S02]  /*00b0*/  SHF.R.S32.HI R3, RZ, 0x17, R5 ;  /* 0x00000017ff037819 */ /* 0x008fe40000011405 */
[----:B------:R-:W-:Y:S02]  /*00c0*/  LOP3.LUT R0, R0, 0xfe, RZ, 0xc0, !PT ;  /* 0x000000fe00007812 */ /* 0x000fe400078ec0ff */
[----:B------:R-:W-:-:S03]  /*00d0*/  SGXT R3, R3, 0x1 ;  /* 0x000000010303781a */ /* 0x000fc60000000200 */
[----:B------:R-:W3:Y:S01]  /*00e0*/  LDC.64 R8, c[0x0][0x238] ;  /* 0x00008e00ff087b82 */ /* 0x000ee20000000a00 */
[----:B------:R-:W-:-:S04]  /*00f0*/  LEA R0, R5, R0, 0x8 ;  /* 0x0000000005007211 */ /* 0x000fc800078e40ff */
[----:B------:R-:W-:Y:S02]  /*0100*/  LEA.HI R3, R3, R0, RZ, 0x8 ;  /* 0x0000000003037211 */ /* 0x000fe400078f40ff */
[----:B------:R-:W-:Y:S02]  /*0110*/  ISETP.GE.AND P4, PT, R0, 0x400, PT ;  /* 0x000004000000780c */ /* 0x000fe40003f86270 */
[----:B------:R-:W-:-:S04]  /*0120*/  LOP3.LUT R3, R3, 0xffffff00, RZ, 0xc0, !PT ;  /* 0xffffff0003037812 */ /* 0x000fc800078ec0ff */
[----:B------:R-:W-:-:S05]  /*0130*/  IADD3 R10, R0, -R3, RZ ;  /* 0x80000003000a7210 */ /* 0x000fca0007ffe0ff */
[----:B--2---:R-:W-:-:S05]  /*0140*/  IMAD.WIDE R12, R10, 0x4, R12 ;  /* 0x000000040a0c7825 */ /* 0x004fca00078e020c */
[----:B------:R2:W3:Y:S01]  /*0150*/  @!P4 LDG.E.EL.64 R6, desc[UR4][R12.64] ;  /* 0x000000040c06c981 */ /* 0x0004e2000c2e1b00 */
[----:B------:R-:W-:Y:S02]  /*0160*/  CS2R R2, SRZ ;  /* 0x0000000000027805 */ /* 0x000fe4000001ff00 */
[----:B------:R-:W-:Y:S01]  /*0170*/  CS2R R4, SRZ ;  /* 0x0000000000047805 */ /* 0x000fe2000001ff00 */
[----:B----4-:R-:W-:-:S04]  /*0180*/  IMAD.WIDE R16, R0, 0x4, R16 ;  /* 0x0000000400107825 */ /* 0x010fc800078e0210 */
[C---:B-----5:R-:W-:Y:S01]  /*0190*/  IMAD.WIDE R18, R10.reuse, 0x4, R18 ;  /* 0x000000040a127825 */ /* 0x060fe200078e0212 */
[----:B------:R-:W4:Y:S01]  /*01a0*/  @!P4 LDG.E.64 R2, desc[UR4][R16.64] ;  /* 0x000000041002c981 */ /* 0x000f22000c1e1b00 */
[----:B--2---:R-:W-:Y:S02]  /*01b0*/  CS2R R12, SRZ ;  /* 0x00000000000c7805 */ /* 0x004fe4000001ff00 */
[C---:B0-----:R-:W-:Y:S01]  /*01c0*/  IMAD.WIDE R20, R10.reuse, 0x4, R20 ;  /* 0x000000040a147825 */ /* 0x041fe200078e0214 */
[----:B------:R-:W4:Y:S03]  /*01d0*/  @!P4 LDG.E.EL.64 R4, desc[UR4][R18.64] ;  /* 0x000000041204c981 */ /* 0x000f26000c2e1b00 */
[----:B-1----:R-:W-:Y:S01]  /*01e0*/  IMAD.WIDE R22, R10, 0x4, R22 ;  /* 0x000000040a167825 */ /* 0x002fe200078e0216 */
[----:B------:R-:W-:Y:S02]  /*01f0*/  CS2R R10, SRZ ;  /* 0x00000000000a7805 */ /* 0x000fe4000001ff00 */
[----:B------:R-:W-:Y:S01]  /*0200*/  CS2R R14, SRZ ;  /* 0x00000000000e7805 */ /* 0x000fe2000001ff00 */
[----:B------:R-:W2:Y:S01]  /*0210*/  @!P4 LDG.E.EL.64 R12, desc[UR4][R20.64] ;  /* 0x00000004140cc981 */ /* 0x000ea2000c2e1b00 */
[----:B---3--:R-:W-:-:S03]  /*0220*/  IMAD.WIDE R8, R0, 0x4, R8 ;  /* 0x0000000400087825 */ /* 0x008fc600078e0208 */
[----:B------:R-:W2:Y:S04]  /*0230*/  @!P4 LDG.E.EL.64 R10, desc[UR4][R22.64] ;  /* 0x00000004160ac981 */ /* 0x000ea8000c2e1b00 */
[----:B------:R0:W3:Y:S02]  /*0240*/  @!P4 LDG.E.64 R14, desc[UR4][R8.64] ;  /* 0x00000004080ec981 */ /* 0x0000e4000c1e1b00 */
[----:B0-----:R-:W-:Y:S01]  /*0250*/  HFMA2.MMA R8, -RZ, RZ, 1.625, 0 ;  /* 0x3e800000ff087435 */ /* 0x001fe200000001ff */
[----:B------:R-:W-:Y:S01]  /*0260*/  FADD R6, R6, 0.0010000000474974513054 ;  /* 0x3a83126f06067421 */ /* 0x000fe20000000000 */
[----:B------:R-:W-:-:S03]  /*0270*/  FADD R7, R7, 0.0010000000474974513054 ;  /* 0x3a83126f07077421 */ /* 0x000fc60000000000 */
[----:B------:R-:W0:Y:S08]  /*0280*/  MUFU.SQRT R16, R6 ;  /* 0x0000000600107308 */ /* 0x000e300000002000 */
[----:B------:R1:W5:Y:S01]  /*0290*/  MUFU.SQRT R17, R7 ;  /* 0x0000000700117308 */ /* 0x0003620000002000 */
[----:B----4-:R-:W-:Y:S01]  /*02a0*/  FADD R3, -R5, R3 ;  /* 0x0000000305037221 */ /* 0x010fe20000000100 */
[----:B------:R-:W-:Y:S01]  /*02b0*/  FADD R2, -R4, R2 ;  /* 0x0000000204027221 */ /* 0x000fe20000000100 */
[----:B0-----:R-:W-:-:S02]  /*02c0*/  FSETP.GT.AND P0, PT, R16, 8.50705917302346158658e+37, PT ;  /* 0x7e8000001000780b */ /* 0x001fc40003f04000 */
[----:B------:R-:W-:Y:S01]  /*02d0*/  FSETP.GEU.AND P2, PT, R16, 1.175494350822287508e-38, PT ;  /* 0x008000001000780b */ /* 0x000fe20003f4e000 */
[----:B-1----:R-:W0:Y:S01]  /*02e0*/  LDC.64 R6, c[0x0][0x240] ;  /* 0x00009000ff067b82 */ /* 0x002e220000000a00 */
[C---:B------:R-:W-:Y:S02]  /*02f0*/  FSEL R9, R8.reuse, 1, P0 ;  /* 0x3f80000008097808 */ /* 0x040fe40000000000 */
[C---:B-----5:R-:W-:Y:S02]  /*0300*/  FSETP.GT.AND P1, PT, R17.reuse, 8.50705917302346158658e+37, PT ;  /* 0x7e8000001100780b */ /* 0x060fe40003f24000 */
[----:B------:R-:W-:Y:S02]  /*0310*/  FSETP.GEU.AND P3, PT, R17, 1.175494350822287508e-38, PT ;  /* 0x008000001100780b */ /* 0x000fe40003f6e000 */
[----:B------:R-:W-:-:S03]  /*0320*/  FSEL R8, R8, 1, P1 ;  /* 0x3f80000008087808 */ /* 0x000fc60000800000 */
[----:B------:R-:W-:Y:S02]  /*0330*/  @P0 FMUL R16, R16, 0.25 ;  /* 0x3e80000010100820 */ /* 0x000fe40000400000 */
[----:B------:R-:W-:Y:S02]  /*0340*/  @!P2 FMUL R9, R9, 16777216 ;  /* 0x4b8000000909a820 */ /* 0x000fe40000400000 */
[----:B------:R-:W-:Y:S02]  /*0350*/  @!P2 FMUL R16, R16, 16777216 ;  /* 0x4b8000001010a820 */ /* 0x000fe40000400000 */
[----:B------:R-:W-:-:S04]  /*0360*/  @P1 FMUL R17, R17, 0.25 ;  /* 0x3e80000011111820 */ /* 0x000fc80000400000 */
[----:B------:R-:W1:Y:S01]  /*0370*/  MUFU.RCP R16, R16 ;  /* 0x0000001000107308 */ /* 0x000e620000001000 */
[----:B------:R-:W-:Y:S01]  /*0380*/  @!P3 FMUL R8, R8, 16777216 ;  /* 0x4b8000000808b820 */ /* 0x000fe20000400000 */
[----:B------:R-:W-:Y:S01]  /*0390*/  @!P3 FMUL R17, R17, 16777216 ;  /* 0x4b8000001111b820 */ /* 0x000fe20000400000 */
[----:B0-----:R-:W-:-:S05]  /*03a0*/  IMAD.WIDE R6, R0, 0x4, R6 ;  /* 0x0000000400067825 */ /* 0x001fca00078e0206 */
[----:B------:R-:W0:Y:S01]  /*03b0*/  MUFU.RCP R17, R17 ;  /* 0x0000001100117308 */ /* 0x000e220000001000 */
[----:B-1----:R-:W-:-:S04]  /*03c0*/  FMUL R9, R16, R9 ;  /* 0x0000000910097220 */ /* 0x002fc80000400000 */
[----:B------:R-:W-:Y:S01]  /*03d0*/  FMUL R9, R2, R9 ;  /* 0x0000000902097220 */ /* 0x000fe20000400000 */
[----:B0-----:R-:W-:-:S03]  /*03e0*/  FMUL R8, R17, R8 ;  /* 0x0000000811087220 */ /* 0x001fc60000400000 */
[----:B--2---:R-:W-:Y:S01]  /*03f0*/  FFMA R9, R9, R12, R10 ;  /* 0x0000000c09097223 */ /* 0x004fe2000000000a */
[----:B------:R-:W-:-:S03]  /*0400*/  FMUL R8, R3, R8 ;  /* 0x0000000803087220 */ /* 0x000fc60000400000 */
[----:B---3--:R-:W-:Y:S01]  /*0410*/  FADD R14, R9, R14 ;  /* 0x0000000e090e7221 */ /* 0x008fe20000000000 */
[----:B------:R-:W-:-:S04]  /*0420*/  FFMA R8, R8, R13, R11 ;  /* 0x0000000d08087223 */ /* 0x000fc8000000000b */
[----:B------:R-:W-:Y:S01]  /*0430*/  FADD R15, R8, R15 ;  /* 0x0000000f080f7221 */ /* 0x000fe20000000000 */
[----:B------:R-:W-:Y:S06]  /*0440*/  @P4 EXIT ;  /* 0x000000000000494d */ /* 0x000fec0003800000 */
[----:B------:R-:W-:Y:S01]  /*0450*/  STG.E.64 desc[UR4][R6.64], R14 ;  /* 0x0000000e06007986 */ /* 0x000fe2000c101b04 */
[----:B------:R-:W-:Y:S05]  /*0460*/  EXIT ;  /* 0x000000000000794d */ /* 0x000fea0003800000 */
.L_x_0:
[----:B------:R-:W-:-:S00]  /*0470*/  BRA `(.L_x_0) ;  /* 0xfffffffc00fc7947 */ /* 0x000fc0000383ffff */
[----:B------:R-:W-:-:S00]  /*0480*/  NOP ;  /* 0x0000000000007918 */ /* 0x000fc00000000000 */
[----:B------:R-:W-:-:S00]  /*0490*/  NOP ;  /* 0x0000000000007918 */ /* 0x000fc00000000000 */
[----:B------:R-:W-:-:S00]  /*04a0*/  NOP ;  /* 0x0000000000007918 */ /* 0x000fc00000000000 */
[----:B------:R-:W-:-:S00]  /*04b0*/  NOP ;  /* 0x0000000000007918 */ /* 0x000fc00000000000 */
[----:B------:R-:W-:-:S00]  /*04c0*/  NOP ;  /* 0x0000000000007918 */ /* 0x000fc00000000000 */
[----:B------:R-:W-:-:S00]  /*04d0*/  NOP ;  /* 0x0000000000007918 */ /* 0x000fc00000000000 */
[----:B------:R-:W-:-:S00]  /*04e0*/  NOP ;  /* 0x0000000000007918 */ /* 0x000fc00000000000 */
[----:B------:R-:W-:-:S00]  /*04f0*/  NOP ;  /* 0x0000000000007918 */ /* 0x000fc00000000000 */
.L_x_1:


//--------------------- .nv.global.init           --------------------------
	.section	.nv.global.init,"aw",@progbits
.nv.global.init:
	.type		_$_str,@object
	.size		_$_str,(_$_str_$_2 - _$_str)
_$_str:
        /*0000*/ 	.byte	0x5f, 0x5f, 0x43, 0x55, 0x44, 0x41, 0x5f, 0x46, 0x54, 0x5a, 0x00
	.type		_$_str_$_2,@object
	.size		_$_str_$_2,(.L_1 - _$_str_$_2)
_$_str_$_2:
        /*000b*/ 	.byte	0x5f, 0x5f, 0x43, 0x55, 0x44, 0x41, 0x5f, 0x50, 0x52, 0x45, 0x43, 0x5f, 0x53, 0x51, 0x52, 0x54
        /*001b*/ 	.byte	0x00
.L_1:


//--------------------- .nv.constant0.triton_poi_fused__native_batch_norm_legit_no_training_add_38 --------------------------
	.section	.nv.constant0.triton_poi_fused__native_batch_norm_legit_no_training_add_38,"a",@progbits
	.sectionflags	@""
	.align	4
.nv.constant0.triton_poi_fused__native_batch_norm_legit_no_training_add_38:
	.zero		588
